//
// Generated by NVIDIA NVVM Compiler
//
// Compiler Build ID: CL-36424714
// Cuda compilation tools, release 13.0, V13.0.88
// Based on NVVM 20.0.0
//

.version 9.0
.target sm_100
.address_size 64

	// .globl	_Z10hello_cudav
.extern .func  (.param .b32 func_retval0) vprintf
(
	.param .b64 vprintf_param_0,
	.param .b64 vprintf_param_1
)
;
.global .align 1 .b8 $str[19] = {104, 101, 108, 108, 111, 32, 67, 85, 68, 65, 32, 119, 111, 114, 108, 100, 32, 10};
.global .align 1 .b8 $str$1[145] = {103, 114, 105, 100, 68, 105, 109, 46, 120, 58, 32, 37, 100, 44, 32, 103, 114, 105, 100, 68, 105, 109, 46, 121, 58, 32, 37, 100, 44, 32, 103, 114, 105, 100, 68, 105, 109, 46, 122, 58, 32, 37, 100, 44, 32, 98, 108, 111, 99, 107, 73, 100, 120, 46, 120, 58, 32, 37, 100, 44, 32, 98, 108, 111, 99, 107, 73, 100, 120, 46, 121, 58, 32, 37, 100, 44, 32, 98, 108, 111, 99, 107, 73, 100, 120, 46, 122, 58, 32, 37, 100, 44, 32, 116, 104, 114, 101, 97, 100, 73, 100, 120, 46, 120, 58, 32, 37, 100, 44, 32, 116, 104, 114, 101, 97, 100, 73, 100, 120, 46, 121, 58, 32, 37, 100, 44, 32, 116, 104, 114, 101, 97, 100, 73, 100, 120, 46, 122, 58, 32, 37, 100, 44, 10};

.visible .entry _Z10hello_cudav()
{
	.reg .b32 	%r<3>;
	.reg .b64 	%rd<3>;

	mov.u64 	%rd1, $str;
	cvta.global.u64 	%rd2, %rd1;
	{ // callseq 0, 0
	.param .b64 param0;
	st.param.b64 	[param0], %rd2;
	.param .b64 param1;
	st.param.b64 	[param1], 0;
	.param .b32 retval0;
	call.uni (retval0), 
	vprintf, 
	(
	param0, 
	param1
	);
	ld.param.b32 	%r1, [retval0];
	} // callseq 0
	ret;

}
	// .globl	_Z16printThreadsInfov
.visible .entry _Z16printThreadsInfov()
{
	.local .align 8 .b8 	__local_depot1[40];
	.reg .b64 	%SP;
	.reg .b64 	%SPL;
	.reg .b32 	%r<12>;
	.reg .b64 	%rd<5>;

	mov.u64 	%SPL, __local_depot1;
	cvta.local.u64 	%SP, %SPL;
	add.u64 	%rd1, %SP, 0;
	add.u64 	%rd2, %SPL, 0;
	mov.u32 	%r1, %nctaid.x;
	mov.u32 	%r2, %nctaid.y;
	mov.u32 	%r3, %nctaid.z;
	mov.u32 	%r4, %ctaid.x;
	mov.u32 	%r5, %ctaid.y;
	mov.u32 	%r6, %ctaid.z;
	mov.u32 	%r7, %tid.x;
	mov.u32 	%r8, %tid.y;
	mov.u32 	%r9, %tid.z;
	st.local.v2.u32 	[%rd2], {%r1, %r2};
	st.local.v2.u32 	[%rd2+8], {%r3, %r4};
	st.local.v2.u32 	[%rd2+16], {%r5, %r6};
	st.local.v2.u32 	[%rd2+24], {%r7, %r8};
	st.local.u32 	[%rd2+32], %r9;
	mov.u64 	%rd3, $str$1;
	cvta.global.u64 	%rd4, %rd3;
	{ // callseq 1, 0
	.param .b64 param0;
	st.param.b64 	[param0], %rd4;
	.param .b64 param1;
	st.param.b64 	[param1], %rd1;
	.param .b32 retval0;
	call.uni (retval0), 
	vprintf, 
	(
	param0, 
	param1
	);
	ld.param.b32 	%r10, [retval0];
	} // callseq 1
	ret;

}


// ===== COMPILED SASS (sm_100) =====

	.target	sm_100

	.elftype	@"ET_EXEC"


//--------------------- .note.nv.tkinfo           --------------------------
	.section	.note.nv.tkinfo,"",@"SHT_NOTE"
	.sectionflags	@"SHF_NOTE_NV_TKINFO"
	.tkinfo
        /*0018*/ 	.word	0x00000002
        /*0030*/ 	.string	""
        /*0030*/ 	.string	"ptxas"
        /*0030*/ 	.string	"Cuda compilation tools, release 13.0, V13.0.88"
        /*0030*/ 	.string	"Build cuda_13.0.r13.0/compiler.36424714_0"
        /*0030*/ 	.string	"-arch sm_100 -m 64 "



//--------------------- .note.nv.cuinfo           --------------------------
	.section	.note.nv.cuinfo,"",@"SHT_NOTE"
	.sectionflags	@"SHF_NOTE_NV_CUINFO"
        /*0018*/ 	.short	0x0002
        /*001a*/ 	.short	0x0064
        /*001c*/ 	.short	0x0082
	.zero		2


//--------------------- .nv.info                  --------------------------
	.section	.nv.info,"",@"SHT_CUDA_INFO"
	.align	4


	//----- nvinfo : EIATTR_REGCOUNT
	.align		4
        /*0000*/ 	.byte	0x04, 0x2f
        /*0002*/ 	.short	(.L_3 - .L_2)
	.align		4
.L_2:
        /*0004*/ 	.word	index@(_Z10hello_cudav)
        /*0008*/ 	.word	0x00000018


	//----- nvinfo : EIATTR_FRAME_SIZE
	.align		4
.L_3:
        /*000c*/ 	.byte	0x04, 0x11
        /*000e*/ 	.short	(.L_5 - .L_4)
	.align		4
.L_4:
        /*0010*/ 	.word	index@(_Z10hello_cudav)
        /*0014*/ 	.word	0x00000000


	//----- nvinfo : EIATTR_REGCOUNT
	.align		4
.L_5:
        /*0018*/ 	.byte	0x04, 0x2f
        /*001a*/ 	.short	(.L_7 - .L_6)
	.align		4
.L_6:
        /*001c*/ 	.word	index@(_Z16printThreadsInfov)
        /*0020*/ 	.word	0x00000018


	//----- nvinfo : EIATTR_FRAME_SIZE
	.align		4
.L_7:
        /*0024*/ 	.byte	0x04, 0x11
        /*0026*/ 	.short	(.L_9 - .L_8)
	.align		4
.L_8:
        /*0028*/ 	.word	index@(_Z16printThreadsInfov)
        /*002c*/ 	.word	0x00000028


	//----- nvinfo : EIATTR_MIN_STACK_SIZE
	.align		4
.L_9:
        /*0030*/ 	.byte	0x04, 0x12
        /*0032*/ 	.short	(.L_11 - .L_10)
	.align		4
.L_10:
        /*0034*/ 	.word	index@(_Z16printThreadsInfov)
        /*0038*/ 	.word	0x00000028


	//----- nvinfo : EIATTR_MIN_STACK_SIZE
	.align		4
.L_11:
        /*003c*/ 	.byte	0x04, 0x12
        /*003e*/ 	.short	(.L_13 - .L_12)
	.align		4
.L_12:
        /*0040*/ 	.word	index@(_Z10hello_cudav)
        /*0044*/ 	.word	0x00000000
.L_13:


//--------------------- .nv.compat                --------------------------
	.section	.nv.compat,"",@"SHT_CUDA_COMPAT_INFO"
	.align	4
        /*0000*/ 	.byte	0x02, 0x09, 0x00, 0x00, 0x02, 0x02, 0x01, 0x00, 0x02, 0x05, 0x05, 0x00, 0x03, 0x07, 0x01, 0x01
        /*0010*/ 	.byte	0x02, 0x03, 0x00, 0x00, 0x02, 0x06, 0x01, 0x00, 0x04, 0x0b, 0x08, 0x00, 0x09, 0x00, 0x00, 0x00
        /*0020*/ 	.byte	0x00, 0x00, 0x00, 0x00


//--------------------- .nv.info._Z16printThreadsInfov --------------------------
	.section	.nv.info._Z16printThreadsInfov,"",@"SHT_CUDA_INFO"
	.sectionflags	@""
	.align	4


	//----- nvinfo : EIATTR_CUDA_API_VERSION
	.align		4
        /*0000*/ 	.byte	0x04, 0x37
        /*0002*/ 	.short	(.L_15 - .L_14)
.L_14:
        /*0004*/ 	.word	0x00000082


	//----- nvinfo : EIATTR_SPARSE_MMA_MASK
	.align		4
.L_15:
        /*0008*/ 	.byte	0x03, 0x50
        /*000a*/ 	.short	0x0000


	//----- nvinfo : EIATTR_MAXREG_COUNT
	.align		4
        /*000c*/ 	.byte	0x03, 0x1b
        /*000e*/ 	.short	0x00ff


	//----- nvinfo : EIATTR_EXTERNS
	.align		4
        /*0010*/ 	.byte	0x04, 0x0f
        /*0012*/ 	.short	(.L_17 - .L_16)


	//   ....[0]....
	.align		4
.L_16:
        /*0014*/ 	.word	index@(vprintf)


	//----- nvinfo : EIATTR_MERCURY_ISA_VERSION
	.align		4
.L_17:
        /*0018*/ 	.byte	0x03, 0x5f
        /*001a*/ 	.short	0x0101


	//----- nvinfo : EIATTR_VRC_CTA_INIT_COUNT
	.align		4
        /*001c*/ 	.byte	0x02, 0x4a
	.zero		1
	.zero		1


	//----- nvinfo : EIATTR_SYSCALL_OFFSETS
	.align		4
        /*0020*/ 	.byte	0x04, 0x46
        /*0022*/ 	.short	(.L_19 - .L_18)


	//   ....[0]....
.L_18:
        /*0024*/ 	.word	0x000001a0


	//----- nvinfo : EIATTR_EXIT_INSTR_OFFSETS
	.align		4
.L_19:
        /*0028*/ 	.byte	0x04, 0x1c
        /*002a*/ 	.short	(.L_21 - .L_20)


	//   ....[0]....
.L_20:
        /*002c*/ 	.word	0x000001b0


	//----- nvinfo : EIATTR_SW_WAR
	.align		4
.L_21:
        /*0030*/ 	.byte	0x04, 0x36
        /*0032*/ 	.short	(.L_23 - .L_22)
.L_22:
        /*0034*/ 	.word	0x00000008
.L_23:


//--------------------- .nv.info._Z10hello_cudav  --------------------------
	.section	.nv.info._Z10hello_cudav,"",@"SHT_CUDA_INFO"
	.sectionflags	@""
	.align	4


	//----- nvinfo : EIATTR_CUDA_API_VERSION
	.align		4
        /*0000*/ 	.byte	0x04, 0x37
        /*0002*/ 	.short	(.L_25 - .L_24)
.L_24:
        /*0004*/ 	.word	0x00000082


	//----- nvinfo : EIATTR_SPARSE_MMA_MASK
	.align		4
.L_25:
        /*0008*/ 	.byte	0x03, 0x50
        /*000a*/ 	.short	0x0000


	//----- nvinfo : EIATTR_MAXREG_COUNT
	.align		4
        /*000c*/ 	.byte	0x03, 0x1b
        /*000e*/ 	.short	0x00ff


	//----- nvinfo : EIATTR_EXTERNS
	.align		4
        /*0010*/ 	.byte	0x04, 0x0f
        /*0012*/ 	.short	(.L_27 - .L_26)


	//   ....[0]....
	.align		4
.L_26:
        /*0014*/ 	.word	index@(vprintf)


	//----- nvinfo : EIATTR_MERCURY_ISA_VERSION
	.align		4
.L_27:
        /*0018*/ 	.byte	0x03, 0x5f
        /*001a*/ 	.short	0x0101


	//----- nvinfo : EIATTR_VRC_CTA_INIT_COUNT
	.align		4
        /*001c*/ 	.byte	0x02, 0x4a
	.zero		1
	.zero		1


	//----- nvinfo : EIATTR_SYSCALL_OFFSETS
	.align		4
        /*0020*/ 	.byte	0x04, 0x46
        /*0022*/ 	.short	(.L_29 - .L_28)


	//   ....[0]....
.L_28:
        /*0024*/ 	.word	0x00000080


	//----- nvinfo : EIATTR_EXIT_INSTR_OFFSETS
	.align		4
.L_29:
        /*0028*/ 	.byte	0x04, 0x1c
        /*002a*/ 	.short	(.L_31 - .L_30)


	//   ....[0]....
.L_30:
        /*002c*/ 	.word	0x00000090


	//----- nvinfo : EIATTR_SW_WAR
	.align		4
.L_31:
        /*0030*/ 	.byte	0x04, 0x36
        /*0032*/ 	.short	(.L_33 - .L_32)
.L_32:
        /*0034*/ 	.word	0x00000008
.L_33:


//--------------------- .nv.callgraph             --------------------------
	.section	.nv.callgraph,"",@"SHT_CUDA_CALLGRAPH"
	.align	4
	.sectionentsize	8
	.align		4
        /*0000*/ 	.word	0x00000000
	.align		4
        /*0004*/ 	.word	0xffffffff
	.align		4
        /*0008*/ 	.word	index@(_Z16printThreadsInfov)
	.align		4
        /*000c*/ 	.word	index@(vprintf)
	.align		4
        /*0010*/ 	.word	index@(_Z10hello_cudav)
	.align		4
        /*0014*/ 	.word	index@(vprintf)
	.align		4
        /*0018*/ 	.word	0x00000000
	.align		4
        /*001c*/ 	.word	0xfffffffe
	.align		4
        /*0020*/ 	.word	0x00000000
	.align		4
        /*0024*/ 	.word	0xfffffffd
	.align		4
        /*0028*/ 	.word	0x00000000
	.align		4
        /*002c*/ 	.word	0xfffffffc


//--------------------- .nv.constant4             --------------------------
	.section	.nv.constant4,"a",@progbits
	.align	8
	.align		8
.nv.constant4:
        /*0000*/ 	.dword	vprintf
	.align		8
        /*0008*/ 	.dword	$str
	.align		8
        /*0010*/ 	.dword	$str$1


//--------------------- .text._Z16printThreadsInfov --------------------------
	.section	.text._Z16printThreadsInfov,"ax",@progbits
	.align	128
        .global         _Z16printThreadsInfov
        .type           _Z16printThreadsInfov,@function
        .size           _Z16printThreadsInfov,(.L_x_4 - _Z16printThreadsInfov)
        .other          _Z16printThreadsInfov,@"STO_CUDA_ENTRY STV_DEFAULT"
_Z16printThreadsInfov:
.text._Z16printThreadsInfov:
[----:B------:R-:W0:Y:S01]  /*0000*/  LDC R1, c[0x0][0x37c] ;  /* 0x0000df00ff017b82 */ /* 0x000e220000000800 */
[----:B------:R-:W1:Y:S01]  /*0010*/  S2R R12, SR_CTAID.Y ;  /* 0x00000000000c7919 */ /* 0x000e620000002600 */
[----:B------:R-:W2:Y:S06]  /*0020*/  LDCU UR5, c[0x0][0x2fc] ;  /* 0x00005f80ff0577ac */ /* 0x000eac0008000800 */
[----:B------:R-:W3:Y:S01]  /*0030*/  LDC R8, c[0x0][0x370] ;  /* 0x0000dc00ff087b82 */ /* 0x000ee20000000800 */
[----:B0-----:R-:W-:Y:S01]  /*0040*/  VIADD R1, R1, 0xffffffd8 ;  /* 0xffffffd801017836 */ /* 0x001fe20000000000 */
[----:B------:R-:W1:Y:S01]  /*0050*/  S2R R13, SR_CTAID.Z ;  /* 0x00000000000d7919 */ /* 0x000e620000002700 */
[----:B------:R-:W-:Y:S01]  /*0060*/  MOV R0, 0x0 ;  /* 0x0000000000007802 */ /* 0x000fe20000000f00 */
[----:B------:R-:W0:Y:S01]  /*0070*/  LDCU UR4, c[0x0][0x2f8] ;  /* 0x00005f00ff0477ac */ /* 0x000e220008000800 */
[----:B------:R-:W4:Y:S03]  /*0080*/  S2R R14, SR_TID.X ;  /* 0x00000000000e7919 */ /* 0x000f260000002100 */
[----:B------:R-:W3:Y:S01]  /*0090*/  LDC R9, c[0x0][0x374] ;  /* 0x0000dd00ff097b82 */ /* 0x000ee20000000800 */
[----:B------:R-:W5:Y:S01]  /*00a0*/  LDCU.64 UR6, c[0x4][0x10] ;  /* 0x01000200ff0677ac */ /* 0x000f620008000a00 */
[----:B------:R-:W4:Y:S01]  /*00b0*/  S2R R15, SR_TID.Y ;  /* 0x00000000000f7919 */ /* 0x000f220000002200 */
[----:B------:R-:W4:Y:S05]  /*00c0*/  S2R R16, SR_TID.Z ;  /* 0x0000000000107919 */ /* 0x000f2a0000002300 */
[----:B------:R-:W4:Y:S01]  /*00d0*/  LDC R10, c[0x0][0x378] ;  /* 0x0000de00ff0a7b82 */ /* 0x000f220000000800 */
[----:B------:R-:W4:Y:S01]  /*00e0*/  S2R R11, SR_CTAID.X ;  /* 0x00000000000b7919 */ /* 0x000f220000002500 */
[----:B0-----:R-:W-:-:S06]  /*00f0*/  IADD3 R6, P0, PT, R1, UR4, RZ ;  /* 0x0000000401067c10 */ /* 0x001fcc000ff1e0ff */
[----:B------:R0:W0:Y:S01]  /*0100*/  LDC.64 R2, c[0x4][R0] ;  /* 0x0100000000027b82 */ /* 0x0000220000000a00 */
[----:B-----5:R-:W-:Y:S01]  /*0110*/  IMAD.U32 R4, RZ, RZ, UR6 ;  /* 0x00000006ff047e24 */ /* 0x020fe2000f8e00ff */
[----:B------:R-:W-:Y:S01]  /*0120*/  MOV R5, UR7 ;  /* 0x0000000700057c02 */ /* 0x000fe20008000f00 */
[----:B--2---:R-:W-:Y:S01]  /*0130*/  IMAD.X R7, RZ, RZ, UR5, P0 ;  /* 0x00000005ff077e24 */ /* 0x004fe200080e06ff */
[----:B---3--:R2:W-:Y:S04]  /*0140*/  STL.64 [R1], R8 ;  /* 0x0000000801007387 */ /* 0x0085e80000100a00 */
[----:B-1----:R2:W-:Y:S04]  /*0150*/  STL.64 [R1+0x10], R12 ;  /* 0x0000100c01007387 */ /* 0x0025e80000100a00 */
[----:B----4-:R2:W-:Y:S04]  /*0160*/  STL.64 [R1+0x18], R14 ;  /* 0x0000180e01007387 */ /* 0x0105e80000100a00 */
[----:B------:R2:W-:Y:S04]  /*0170*/  STL [R1+0x20], R16 ;  /* 0x0000201001007387 */ /* 0x0005e80000100800 */
[----:B------:R2:W-:Y:S02]  /*0180*/  STL.64 [R1+0x8], R10 ;  /* 0x0000080a01007387 */ /* 0x0005e40000100a00 */
[----:B------:R-:W-:-:S07]  /*0190*/  LEPC R20, `(.L_x_0) ;  /* 0x000000001014794e */ /* 0x000fce0000000000 */
[----:B0-2---:R-:W-:Y:S05]  /*01a0*/  CALL.ABS.NOINC R2 ;  /* 0x0000000002007343 */ /* 0x005fea0003c00000 */
.L_x_0:
[----:B------:R-:W-:Y:S05]  /*01b0*/  EXIT ;  /* 0x000000000000794d */ /* 0x000fea0003800000 */
.L_x_1:
[----:B------:R-:W-:-:S00]  /*01c0*/  BRA `(.L_x_1) ;  /* 0xfffffffc00fc7947 */ /* 0x000fc0000383ffff */
[----:B------:R-:W-:-:S00]  /*01d0*/  NOP ;  /* 0x0000000000007918 */ /* 0x000fc00000000000 */
        /* <DEDUP_REMOVED lines=10> */
.L_x_4:


//--------------------- .text._Z10hello_cudav     --------------------------
	.section	.text._Z10hello_cudav,"ax",@progbits
	.align	128
        .global         _Z10hello_cudav
        .type           _Z10hello_cudav,@function
        .size           _Z10hello_cudav,(.L_x_5 - _Z10hello_cudav)
        .other          _Z10hello_cudav,@"STO_CUDA_ENTRY STV_DEFAULT"
_Z10hello_cudav:
.text._Z10hello_cudav:
[----:B------:R-:W0:Y:S01]  /*0000*/  LDC R1, c[0x0][0x37c] ;  /* 0x0000df00ff017b82 */ /* 0x000e220000000800 */
[----:B------:R-:W-:Y:S01]  /*0010*/  MOV R0, 0x0 ;  /* 0x0000000000007802 */ /* 0x000fe20000000f00 */
[----:B------:R-:W1:Y:S01]  /*0020*/  LDCU.64 UR4, c[0x4][0x8] ;  /* 0x01000100ff0477ac */ /* 0x000e620008000a00 */
[----:B------:R-:W-:-:S05]  /*0030*/  CS2R R6, SRZ ;  /* 0x0000000000067805 */ /* 0x000fca000001ff00 */
[----:B------:R2:W3:Y:S01]  /*0040*/  LDC.64 R2, c[0x4][R0] ;  /* 0x0100000000027b82 */ /* 0x0004e20000000a00 */
[----:B-1----:R-:W-:Y:S02]  /*0050*/  IMAD.U32 R4, RZ, RZ, UR4 ;  /* 0x00000004ff047e24 */ /* 0x002fe4000f8e00ff */
[----:B--2---:R-:W-:-:S07]  /*0060*/  IMAD.U32 R5, RZ, RZ, UR5 ;  /* 0x00000005ff057e24 */ /* 0x004fce000f8e00ff */
[----:B------:R-:W-:-:S07]  /*0070*/  LEPC R20, `(.L_x_2) ;  /* 0x000000001014794e */ /* 0x000fce0000000000 */
[----:B0--3--:R-:W-:Y:S05]  /*0080*/  CALL.ABS.NOINC R2 ;  /* 0x0000000002007343 */ /* 0x009fea0003c00000 */
.L_x_2:
[----:B------:R-:W-:Y:S05]  /*0090*/  EXIT ;  /* 0x000000000000794d */ /* 0x000fea0003800000 */
.L_x_3:
        /* <DEDUP_REMOVED lines=14> */
.L_x_5:


//--------------------- .nv.global.init           --------------------------
	.section	.nv.global.init,"aw",@progbits
.nv.global.init:
	.type		$str,@object
	.size		$str,($str$1 - $str)
$str:
        /*0000*/ 	.byte	0x68, 0x65, 0x6c, 0x6c, 0x6f, 0x20, 0x43, 0x55, 0x44, 0x41, 0x20, 0x77, 0x6f, 0x72, 0x6c, 0x64
        /*0010*/ 	.byte	0x20, 0x0a, 0x00
	.type		$str$1,@object
	.size		$str$1,(.L_1 - $str$1)
$str$1:
        /*0013*/ 	.byte	0x67, 0x72, 0x69, 0x64, 0x44, 0x69, 0x6d, 0x2e, 0x78, 0x3a, 0x20, 0x25, 0x64, 0x2c, 0x20, 0x67
        /* <DEDUP_REMOVED lines=8> */
        /*00a3*/ 	.byte	0x00
.L_1:


//--------------------- .nv.shared.reserved.0     --------------------------
	.section	.nv.shared.reserved.0,"aw",@nobits
	.weak		__nv_reservedSMEM_offset_0_alias
	.size		__nv_reservedSMEM_offset_0_alias, 0, 64
	.other		__nv_reservedSMEM_offset_0_alias,@"STO_CUDA_RESERVED_SHARED STV_DEFAULT"
__nv_reservedSMEM_offset_0_alias:
	.zero		0
	.zero		64


//--------------------- .nv.constant0._Z16printThreadsInfov --------------------------
	.section	.nv.constant0._Z16printThreadsInfov,"a",@progbits
	.sectionflags	@""
	.align	4
.nv.constant0._Z16printThreadsInfov:
	.zero		896


//--------------------- .nv.constant0._Z10hello_cudav --------------------------
	.section	.nv.constant0._Z10hello_cudav,"a",@progbits
	.sectionflags	@""
	.align	4
.nv.constant0._Z10hello_cudav:
	.zero		896


//--------------------- SYMBOLS --------------------------

	.type		.nv.reservedSmem.offset0,@object
	.size		.nv.reservedSmem.offset0,0x4
	.type		vprintf,@function
